//
// Generated by NVIDIA NVVM Compiler
//
// Compiler Build ID: CL-36424714
// Cuda compilation tools, release 13.0, V13.0.88
// Based on NVVM 20.0.0
//

.version 9.0
.target sm_100
.address_size 64

	// .globl	_Z12matMulKernelIfEvP3MatIT_ES3_S3_

.visible .entry _Z12matMulKernelIfEvP3MatIT_ES3_S3_(
	.param .u64 .ptr .align 1 _Z12matMulKernelIfEvP3MatIT_ES3_S3__param_0,
	.param .u64 .ptr .align 1 _Z12matMulKernelIfEvP3MatIT_ES3_S3__param_1,
	.param .u64 .ptr .align 1 _Z12matMulKernelIfEvP3MatIT_ES3_S3__param_2
)
{
	.reg .pred 	%p<10>;
	.reg .b32 	%r<41>;
	.reg .b32 	%f<68>;
	.reg .b64 	%rd<49>;

	ld.param.u64 	%rd9, [_Z12matMulKernelIfEvP3MatIT_ES3_S3__param_0];
	ld.param.u64 	%rd7, [_Z12matMulKernelIfEvP3MatIT_ES3_S3__param_1];
	ld.param.u64 	%rd8, [_Z12matMulKernelIfEvP3MatIT_ES3_S3__param_2];
	cvta.to.global.u64 	%rd1, %rd9;
	mov.u32 	%r20, %tid.y;
	mov.u32 	%r21, %ctaid.y;
	mov.u32 	%r22, %ntid.y;
	mad.lo.s32 	%r1, %r21, %r22, %r20;
	mov.u32 	%r23, %tid.x;
	mov.u32 	%r24, %ctaid.x;
	mov.u32 	%r25, %ntid.x;
	mad.lo.s32 	%r2, %r24, %r25, %r23;
	ld.global.u32 	%r3, [%rd1];
	setp.lt.s32 	%p1, %r3, 1;
	mov.f32 	%f67, 0f00000000;
	@%p1 bra 	$L__BB0_12;
	cvta.to.global.u64 	%rd10, %rd7;
	ld.global.u64 	%rd11, [%rd1+8];
	cvta.to.global.u64 	%rd2, %rd11;
	mul.lo.s32 	%r4, %r3, %r1;
	ld.global.u64 	%rd12, [%rd10+8];
	cvta.to.global.u64 	%rd3, %rd12;
	ld.global.u32 	%r5, [%rd10];
	and.b32  	%r6, %r3, 7;
	setp.lt.u32 	%p2, %r3, 8;
	mov.f32 	%f67, 0f00000000;
	mov.b32 	%r39, 0;
	@%p2 bra 	$L__BB0_4;
	and.b32  	%r39, %r3, 2147483640;
	neg.s32 	%r37, %r39;
	shl.b32 	%r9, %r5, 3;
	mul.wide.u32 	%rd13, %r4, 4;
	add.s64 	%rd14, %rd13, %rd2;
	add.s64 	%rd48, %rd14, 16;
	mov.f32 	%f67, 0f00000000;
	mul.wide.s32 	%rd17, %r5, 4;
	mov.u32 	%r36, %r2;
$L__BB0_3:
	.pragma "nounroll";
	ld.global.f32 	%f17, [%rd48+-16];
	mul.wide.s32 	%rd15, %r36, 4;
	add.s64 	%rd16, %rd3, %rd15;
	ld.global.f32 	%f18, [%rd16];
	fma.rn.f32 	%f19, %f17, %f18, %f67;
	ld.global.f32 	%f20, [%rd48+-12];
	add.s64 	%rd18, %rd16, %rd17;
	ld.global.f32 	%f21, [%rd18];
	fma.rn.f32 	%f22, %f20, %f21, %f19;
	ld.global.f32 	%f23, [%rd48+-8];
	add.s64 	%rd19, %rd18, %rd17;
	ld.global.f32 	%f24, [%rd19];
	fma.rn.f32 	%f25, %f23, %f24, %f22;
	ld.global.f32 	%f26, [%rd48+-4];
	add.s64 	%rd20, %rd19, %rd17;
	ld.global.f32 	%f27, [%rd20];
	fma.rn.f32 	%f28, %f26, %f27, %f25;
	ld.global.f32 	%f29, [%rd48];
	add.s64 	%rd21, %rd20, %rd17;
	ld.global.f32 	%f30, [%rd21];
	fma.rn.f32 	%f31, %f29, %f30, %f28;
	ld.global.f32 	%f32, [%rd48+4];
	add.s64 	%rd22, %rd21, %rd17;
	ld.global.f32 	%f33, [%rd22];
	fma.rn.f32 	%f34, %f32, %f33, %f31;
	ld.global.f32 	%f35, [%rd48+8];
	add.s64 	%rd23, %rd22, %rd17;
	ld.global.f32 	%f36, [%rd23];
	fma.rn.f32 	%f37, %f35, %f36, %f34;
	ld.global.f32 	%f38, [%rd48+12];
	add.s64 	%rd24, %rd23, %rd17;
	ld.global.f32 	%f39, [%rd24];
	fma.rn.f32 	%f67, %f38, %f39, %f37;
	add.s32 	%r37, %r37, 8;
	add.s32 	%r36, %r36, %r9;
	add.s64 	%rd48, %rd48, 32;
	setp.ne.s32 	%p3, %r37, 0;
	@%p3 bra 	$L__BB0_3;
$L__BB0_4:
	setp.eq.s32 	%p4, %r6, 0;
	@%p4 bra 	$L__BB0_12;
	and.b32  	%r15, %r3, 3;
	setp.lt.u32 	%p5, %r6, 4;
	@%p5 bra 	$L__BB0_7;
	add.s32 	%r27, %r4, %r39;
	mul.wide.s32 	%rd25, %r27, 4;
	add.s64 	%rd26, %rd2, %rd25;
	ld.global.f32 	%f41, [%rd26];
	mad.lo.s32 	%r28, %r5, %r39, %r2;
	mul.wide.s32 	%rd27, %r28, 4;
	add.s64 	%rd28, %rd3, %rd27;
	ld.global.f32 	%f42, [%rd28];
	fma.rn.f32 	%f43, %f41, %f42, %f67;
	ld.global.f32 	%f44, [%rd26+4];
	mul.wide.s32 	%rd29, %r5, 4;
	add.s64 	%rd30, %rd28, %rd29;
	ld.global.f32 	%f45, [%rd30];
	fma.rn.f32 	%f46, %f44, %f45, %f43;
	ld.global.f32 	%f47, [%rd26+8];
	add.s64 	%rd31, %rd30, %rd29;
	ld.global.f32 	%f48, [%rd31];
	fma.rn.f32 	%f49, %f47, %f48, %f46;
	ld.global.f32 	%f50, [%rd26+12];
	add.s64 	%rd32, %rd31, %rd29;
	ld.global.f32 	%f51, [%rd32];
	fma.rn.f32 	%f67, %f50, %f51, %f49;
	add.s32 	%r39, %r39, 4;
$L__BB0_7:
	setp.eq.s32 	%p6, %r15, 0;
	@%p6 bra 	$L__BB0_12;
	setp.eq.s32 	%p7, %r15, 1;
	@%p7 bra 	$L__BB0_10;
	add.s32 	%r29, %r4, %r39;
	mul.wide.s32 	%rd33, %r29, 4;
	add.s64 	%rd34, %rd2, %rd33;
	ld.global.f32 	%f53, [%rd34];
	mad.lo.s32 	%r30, %r5, %r39, %r2;
	mul.wide.s32 	%rd35, %r30, 4;
	add.s64 	%rd36, %rd3, %rd35;
	ld.global.f32 	%f54, [%rd36];
	fma.rn.f32 	%f55, %f53, %f54, %f67;
	ld.global.f32 	%f56, [%rd34+4];
	mul.wide.s32 	%rd37, %r5, 4;
	add.s64 	%rd38, %rd36, %rd37;
	ld.global.f32 	%f57, [%rd38];
	fma.rn.f32 	%f67, %f56, %f57, %f55;
	add.s32 	%r39, %r39, 2;
$L__BB0_10:
	and.b32  	%r31, %r3, 1;
	setp.eq.b32 	%p8, %r31, 1;
	not.pred 	%p9, %p8;
	@%p9 bra 	$L__BB0_12;
	add.s32 	%r32, %r4, %r39;
	mul.wide.s32 	%rd39, %r32, 4;
	add.s64 	%rd40, %rd2, %rd39;
	ld.global.f32 	%f58, [%rd40];
	mad.lo.s32 	%r33, %r5, %r39, %r2;
	mul.wide.s32 	%rd41, %r33, 4;
	add.s64 	%rd42, %rd3, %rd41;
	ld.global.f32 	%f59, [%rd42];
	fma.rn.f32 	%f67, %f58, %f59, %f67;
$L__BB0_12:
	cvta.to.global.u64 	%rd43, %rd8;
	ld.global.u64 	%rd44, [%rd43+8];
	cvta.to.global.u64 	%rd45, %rd44;
	ld.global.u32 	%r34, [%rd43];
	mad.lo.s32 	%r35, %r34, %r1, %r2;
	mul.wide.s32 	%rd46, %r35, 4;
	add.s64 	%rd47, %rd45, %rd46;
	st.global.f32 	[%rd47], %f67;
	ret;

}


// ===== COMPILED SASS (sm_100) =====

	.target	sm_100

	.elftype	@"ET_EXEC"


//--------------------- .note.nv.tkinfo           --------------------------
	.section	.note.nv.tkinfo,"",@"SHT_NOTE"
	.sectionflags	@"SHF_NOTE_NV_TKINFO"
	.tkinfo
        /*0018*/ 	.word	0x00000002
        /*0030*/ 	.string	""
        /*0030*/ 	.string	"ptxas"
        /*0030*/ 	.string	"Cuda compilation tools, release 13.0, V13.0.88"
        /*0030*/ 	.string	"Build cuda_13.0.r13.0/compiler.36424714_0"
        /*0030*/ 	.string	"-arch sm_100 -m 64 "



//--------------------- .note.nv.cuinfo           --------------------------
	.section	.note.nv.cuinfo,"",@"SHT_NOTE"
	.sectionflags	@"SHF_NOTE_NV_CUINFO"
        /*0018*/ 	.short	0x0002
        /*001a*/ 	.short	0x0064
        /*001c*/ 	.short	0x0082
	.zero		2


//--------------------- .nv.info                  --------------------------
	.section	.nv.info,"",@"SHT_CUDA_INFO"
	.align	4


	//----- nvinfo : EIATTR_REGCOUNT
	.align		4
        /*0000*/ 	.byte	0x04, 0x2f
        /*0002*/ 	.short	(.L_1 - .L_0)
	.align		4
.L_0:
        /*0004*/ 	.word	index@(_Z12matMulKernelIfEvP3MatIT_ES3_S3_)
        /*0008*/ 	.word	0x00000020


	//----- nvinfo : EIATTR_FRAME_SIZE
	.align		4
.L_1:
        /*000c*/ 	.byte	0x04, 0x11
        /*000e*/ 	.short	(.L_3 - .L_2)
	.align		4
.L_2:
        /*0010*/ 	.word	index@(_Z12matMulKernelIfEvP3MatIT_ES3_S3_)
        /*0014*/ 	.word	0x00000000


	//----- nvinfo : EIATTR_MIN_STACK_SIZE
	.align		4
.L_3:
        /*0018*/ 	.byte	0x04, 0x12
        /*001a*/ 	.short	(.L_5 - .L_4)
	.align		4
.L_4:
        /*001c*/ 	.word	index@(_Z12matMulKernelIfEvP3MatIT_ES3_S3_)
        /*0020*/ 	.word	0x00000000
.L_5:


//--------------------- .nv.compat                --------------------------
	.section	.nv.compat,"",@"SHT_CUDA_COMPAT_INFO"
	.align	4
        /*0000*/ 	.byte	0x02, 0x09, 0x00, 0x00, 0x02, 0x02, 0x01, 0x00, 0x02, 0x05, 0x05, 0x00, 0x03, 0x07, 0x01, 0x01
        /*0010*/ 	.byte	0x02, 0x03, 0x00, 0x00, 0x02, 0x06, 0x01, 0x00, 0x04, 0x0b, 0x08, 0x00, 0x09, 0x00, 0x00, 0x00
        /*0020*/ 	.byte	0x00, 0x00, 0x00, 0x00


//--------------------- .nv.info._Z12matMulKernelIfEvP3MatIT_ES3_S3_ --------------------------
	.section	.nv.info._Z12matMulKernelIfEvP3MatIT_ES3_S3_,"",@"SHT_CUDA_INFO"
	.sectionflags	@""
	.align	4


	//----- nvinfo : EIATTR_CUDA_API_VERSION
	.align		4
        /*0000*/ 	.byte	0x04, 0x37
        /*0002*/ 	.short	(.L_7 - .L_6)
.L_6:
        /*0004*/ 	.word	0x00000082


	//----- nvinfo : EIATTR_KPARAM_INFO
	.align		4
.L_7:
        /*0008*/ 	.byte	0x04, 0x17
        /*000a*/ 	.short	(.L_9 - .L_8)
.L_8:
        /*000c*/ 	.word	0x00000000
        /*0010*/ 	.short	0x0002
        /*0012*/ 	.short	0x0010
        /*0014*/ 	.byte	0x00, 0xf5, 0x21, 0x00


	//----- nvinfo : EIATTR_KPARAM_INFO
	.align		4
.L_9:
        /*0018*/ 	.byte	0x04, 0x17
        /*001a*/ 	.short	(.L_11 - .L_10)
.L_10:
        /*001c*/ 	.word	0x00000000
        /*0020*/ 	.short	0x0001
        /*0022*/ 	.short	0x0008
        /*0024*/ 	.byte	0x00, 0xf5, 0x21, 0x00


	//----- nvinfo : EIATTR_KPARAM_INFO
	.align		4
.L_11:
        /*0028*/ 	.byte	0x04, 0x17
        /*002a*/ 	.short	(.L_13 - .L_12)
.L_12:
        /*002c*/ 	.word	0x00000000
        /*0030*/ 	.short	0x0000
        /*0032*/ 	.short	0x0000
        /*0034*/ 	.byte	0x00, 0xf5, 0x21, 0x00


	//----- nvinfo : EIATTR_SPARSE_MMA_MASK
	.align		4
.L_13:
        /*0038*/ 	.byte	0x03, 0x50
        /*003a*/ 	.short	0x0000


	//----- nvinfo : EIATTR_MAXREG_COUNT
	.align		4
        /*003c*/ 	.byte	0x03, 0x1b
        /*003e*/ 	.short	0x00ff


	//----- nvinfo : EIATTR_MERCURY_ISA_VERSION
	.align		4
        /*0040*/ 	.byte	0x03, 0x5f
        /*0042*/ 	.short	0x0101


	//----- nvinfo : EIATTR_VRC_CTA_INIT_COUNT
	.align		4
        /*0044*/ 	.byte	0x02, 0x4a
	.zero		1
	.zero		1


	//----- nvinfo : EIATTR_EXIT_INSTR_OFFSETS
	.align		4
        /*0048*/ 	.byte	0x04, 0x1c
        /*004a*/ 	.short	(.L_15 - .L_14)


	//   ....[0]....
.L_14:
        /*004c*/ 	.word	0x000007f0


	//----- nvinfo : EIATTR_CBANK_PARAM_SIZE
	.align		4
.L_15:
        /*0050*/ 	.byte	0x03, 0x19
        /*0052*/ 	.short	0x0018


	//----- nvinfo : EIATTR_PARAM_CBANK
	.align		4
        /*0054*/ 	.byte	0x04, 0x0a
        /*0056*/ 	.short	(.L_17 - .L_16)
	.align		4
.L_16:
        /*0058*/ 	.word	index@(.nv.constant0._Z12matMulKernelIfEvP3MatIT_ES3_S3_)
        /*005c*/ 	.short	0x0380
        /*005e*/ 	.short	0x0018


	//----- nvinfo : EIATTR_SW_WAR
	.align		4
.L_17:
        /*0060*/ 	.byte	0x04, 0x36
        /*0062*/ 	.short	(.L_19 - .L_18)
.L_18:
        /*0064*/ 	.word	0x00000008
.L_19:


//--------------------- .nv.callgraph             --------------------------
	.section	.nv.callgraph,"",@"SHT_CUDA_CALLGRAPH"
	.align	4
	.sectionentsize	8
	.align		4
        /*0000*/ 	.word	0x00000000
	.align		4
        /*0004*/ 	.word	0xffffffff
	.align		4
        /*0008*/ 	.word	0x00000000
	.align		4
        /*000c*/ 	.word	0xfffffffe
	.align		4
        /*0010*/ 	.word	0x00000000
	.align		4
        /*0014*/ 	.word	0xfffffffd
	.align		4
        /*0018*/ 	.word	0x00000000
	.align		4
        /*001c*/ 	.word	0xfffffffc


//--------------------- .text._Z12matMulKernelIfEvP3MatIT_ES3_S3_ --------------------------
	.section	.text._Z12matMulKernelIfEvP3MatIT_ES3_S3_,"ax",@progbits
	.align	128
        .global         _Z12matMulKernelIfEvP3MatIT_ES3_S3_
        .type           _Z12matMulKernelIfEvP3MatIT_ES3_S3_,@function
        .size           _Z12matMulKernelIfEvP3MatIT_ES3_S3_,(.L_x_5 - _Z12matMulKernelIfEvP3MatIT_ES3_S3_)
        .other          _Z12matMulKernelIfEvP3MatIT_ES3_S3_,@"STO_CUDA_ENTRY STV_DEFAULT"
_Z12matMulKernelIfEvP3MatIT_ES3_S3_:
.text._Z12matMulKernelIfEvP3MatIT_ES3_S3_:
[----:B------:R-:W-:Y:S08]  /*0000*/  LDC R1, c[0x0][0x37c] ;  /* 0x0000df00ff017b82 */ /* 0x000ff00000000800 */
[----:B------:R-:W0:Y:S01]  /*0010*/  LDC.64 R10, c[0x0][0x380] ;  /* 0x0000e000ff0a7b82 */ /* 0x000e220000000a00 */
[----:B------:R-:W0:Y:S02]  /*0020*/  LDCU.64 UR4, c[0x0][0x358] ;  /* 0x00006b00ff0477ac */ /* 0x000e240008000a00 */
[----:B0-----:R-:W2:Y:S05]  /*0030*/  LDG.E R0, desc[UR4][R10.64] ;  /* 0x000000040a007981 */ /* 0x001eaa000c1e1900 */
[----:B------:R-:W0:Y:S01]  /*0040*/  S2UR UR6, SR_CTAID.Y ;  /* 0x00000000000679c3 */ /* 0x000e220000002600 */
[----:B------:R-:W-:Y:S01]  /*0050*/  HFMA2 R20, -RZ, RZ, 0, 0 ;  /* 0x00000000ff147431 */ /* 0x000fe200000001ff */
[----:B------:R-:W0:Y:S01]  /*0060*/  S2R R3, SR_TID.Y ;  /* 0x0000000000037919 */ /* 0x000e220000002200 */
[----:B------:R-:W1:Y:S05]  /*0070*/  S2R R4, SR_TID.X ;  /* 0x0000000000047919 */ /* 0x000e6a0000002100 */
[----:B------:R-:W0:Y:S08]  /*0080*/  LDC R2, c[0x0][0x364] ;  /* 0x0000d900ff027b82 */ /* 0x000e300000000800 */
[----:B------:R-:W1:Y:S08]  /*0090*/  S2UR UR7, SR_CTAID.X ;  /* 0x00000000000779c3 */ /* 0x000e700000002500 */
[----:B------:R-:W1:Y:S01]  /*00a0*/  LDC R5, c[0x0][0x360] ;  /* 0x0000d800ff057b82 */ /* 0x000e620000000800 */
[----:B0-----:R-:W-:-:S02]  /*00b0*/  IMAD R3, R2, UR6, R3 ;  /* 0x0000000602037c24 */ /* 0x001fc4000f8e0203 */
[----:B-1----:R-:W-:Y:S01]  /*00c0*/  IMAD R2, R5, UR7, R4 ;  /* 0x0000000705027c24 */ /* 0x002fe2000f8e0204 */
[----:B--2---:R-:W-:-:S13]  /*00d0*/  ISETP.GE.AND P0, PT, R0, 0x1, PT ;  /* 0x000000010000780c */ /* 0x004fda0003f06270 */
[----:B------:R-:W-:Y:S05]  /*00e0*/  @!P0 BRA `(.L_x_0) ;  /* 0x0000000400a88947 */ /* 0x000fea0003800000 */
[----:B------:R-:W0:Y:S01]  /*00f0*/  LDC.64 R14, c[0x0][0x388] ;  /* 0x0000e200ff0e7b82 */ /* 0x000e220000000a00 */
[C---:B------:R-:W-:Y:S01]  /*0100*/  ISETP.GE.U32.AND P1, PT, R0.reuse, 0x8, PT ;  /* 0x000000080000780c */ /* 0x040fe20003f26070 */
[----:B------:R-:W5:Y:S01]  /*0110*/  LDG.E.64 R10, desc[UR4][R10.64+0x8] ;  /* 0x000008040a0a7981 */ /* 0x000f62000c1e1b00 */
[----:B------:R-:W-:Y:S01]  /*0120*/  LOP3.LUT R6, R0, 0x7, RZ, 0xc0, !PT ;  /* 0x0000000700067812 */ /* 0x000fe200078ec0ff */
[----:B------:R-:W-:Y:S01]  /*0130*/  IMAD R7, R3, R0, RZ ;  /* 0x0000000003077224 */ /* 0x000fe200078e02ff */
[----:B------:R-:W-:Y:S02]  /*0140*/  MOV R20, RZ ;  /* 0x000000ff00147202 */ /* 0x000fe40000000f00 */
[----:B------:R-:W-:Y:S02]  /*0150*/  ISETP.NE.AND P0, PT, R6, RZ, PT ;  /* 0x000000ff0600720c */ /* 0x000fe40003f05270 */
[----:B------:R-:W-:Y:S01]  /*0160*/  MOV R8, RZ ;  /* 0x000000ff00087202 */ /* 0x000fe20000000f00 */
[----:B0-----:R0:W5:Y:S04]  /*0170*/  LDG.E R5, desc[UR4][R14.64] ;  /* 0x000000040e057981 */ /* 0x001168000c1e1900 */
[----:B------:R0:W5:Y:S01]  /*0180*/  LDG.E.64 R12, desc[UR4][R14.64+0x8] ;  /* 0x000008040e0c7981 */ /* 0x000162000c1e1b00 */
[----:B------:R-:W-:Y:S05]  /*0190*/  @!P1 BRA `(.L_x_1) ;  /* 0x0000000000bc9947 */ /* 0x000fea0003800000 */
[----:B-----5:R-:W-:Y:S01]  /*01a0*/  IMAD.WIDE.U32 R8, R7, 0x4, R10 ;  /* 0x0000000407087825 */ /* 0x020fe200078e000a */
[----:B------:R-:W-:Y:S02]  /*01b0*/  MOV R20, RZ ;  /* 0x000000ff00147202 */ /* 0x000fe40000000f00 */
[----:B------:R-:W-:Y:S02]  /*01c0*/  MOV R4, R2 ;  /* 0x0000000200047202 */ /* 0x000fe40000000f00 */
[----:B------:R-:W-:Y:S02]  /*01d0*/  IADD3 R18, P1, PT, R8, 0x10, RZ ;  /* 0x0000001008127810 */ /* 0x000fe40007f3e0ff */
[----:B------:R-:W-:Y:S02]  /*01e0*/  LOP3.LUT R8, R0, 0x7ffffff8, RZ, 0xc0, !PT ;  /* 0x7ffffff800087812 */ /* 0x000fe400078ec0ff */
[----:B------:R-:W-:Y:S02]  /*01f0*/  IADD3.X R19, PT, PT, RZ, R9, RZ, P1, !PT ;  /* 0x00000009ff137210 */ /* 0x000fe40000ffe4ff */
[----:B------:R-:W-:-:S07]  /*0200*/  IADD3 R9, PT, PT, -R8, RZ, RZ ;  /* 0x000000ff08097210 */ /* 0x000fce0007ffe1ff */
.L_x_2:
[----:B------:R-:W-:Y:S01]  /*0210*/  IMAD.WIDE R16, R4, 0x4, R12 ;  /* 0x0000000404107825 */ /* 0x000fe200078e020c */
[----:B0-----:R-:W-:Y:S02]  /*0220*/  MOV R14, R18 ;  /* 0x00000012000e7202 */ /* 0x001fe40000000f00 */
[----:B------:R-:W-:Y:S02]  /*0230*/  MOV R15, R19 ;  /* 0x00000013000f7202 */ /* 0x000fe40000000f00 */
[----:B------:R-:W2:Y:S01]  /*0240*/  LDG.E R21, desc[UR4][R16.64] ;  /* 0x0000000410157981 */ /* 0x000ea2000c1e1900 */
[----:B------:R-:W-:-:S03]  /*0250*/  IMAD.WIDE R24, R5, 0x4, R16 ;  /* 0x0000000405187825 */ /* 0x000fc600078e0210 */
[----:B------:R-:W2:Y:S04]  /*0260*/  LDG.E R29, desc[UR4][R14.64+-0x10] ;  /* 0xfffff0040e1d7981 */ /* 0x000ea8000c1e1900 */
[----:B------:R0:W3:Y:S04]  /*0270*/  LDG.E R23, desc[UR4][R24.64] ;  /* 0x0000000418177981 */ /* 0x0000e8000c1e1900 */
[----:B------:R-:W3:Y:S04]  /*0280*/  LDG.E R22, desc[UR4][R14.64+-0xc] ;  /* 0xfffff4040e167981 */ /* 0x000ee8000c1e1900 */
[----:B------:R-:W4:Y:S01]  /*0290*/  LDG.E R26, desc[UR4][R14.64+-0x8] ;  /* 0xfffff8040e1a7981 */ /* 0x000f22000c1e1900 */
[----:B0-----:R-:W-:-:S05]  /*02a0*/  IMAD.WIDE R24, R5, 0x4, R24 ;  /* 0x0000000405187825 */ /* 0x001fca00078e0218 */
[----:B------:R-:W4:Y:S01]  /*02b0*/  LDG.E R27, desc[UR4][R24.64] ;  /* 0x00000004181b7981 */ /* 0x000f22000c1e1900 */
[----:B------:R-:W-:-:S04]  /*02c0*/  IMAD.WIDE R18, R5, 0x4, R24 ;  /* 0x0000000405127825 */ /* 0x000fc800078e0218 */
[----:B------:R-:W-:Y:S02]  /*02d0*/  IMAD.WIDE R16, R5, 0x4, R18 ;  /* 0x0000000405107825 */ /* 0x000fe400078e0212 */
[----:B------:R-:W5:Y:S04]  /*02e0*/  LDG.E R18, desc[UR4][R18.64] ;  /* 0x0000000412127981 */ /* 0x000f68000c1e1900 */
[----:B------:R-:W5:Y:S01]  /*02f0*/  LDG.E R19, desc[UR4][R14.64+0x4] ;  /* 0x000004040e137981 */ /* 0x000f62000c1e1900 */
[----:B--2---:R-:W-:Y:S01]  /*0300*/  FFMA R29, R29, R21, R20 ;  /* 0x000000151d1d7223 */ /* 0x004fe20000000014 */
[----:B------:R-:W-:Y:S02]  /*0310*/  IMAD.WIDE R20, R5, 0x4, R16 ;  /* 0x0000000405147825 */ /* 0x000fe400078e0210 */
[----:B------:R-:W2:Y:S02]  /*0320*/  LDG.E R16, desc[UR4][R16.64] ;  /* 0x0000000410107981 */ /* 0x000ea4000c1e1900 */
[----:B---3--:R-:W-:-:S02]  /*0330*/  FFMA R28, R22, R23, R29 ;  /* 0x00000017161c7223 */ /* 0x008fc4000000001d */
[----:B------:R-:W5:Y:S01]  /*0340*/  LDG.E R29, desc[UR4][R14.64+-0x4] ;  /* 0xfffffc040e1d7981 */ /* 0x000f62000c1e1900 */
[----:B------:R-:W-:-:S03]  /*0350*/  IMAD.WIDE R22, R5, 0x4, R20 ;  /* 0x0000000405167825 */ /* 0x000fc600078e0214 */
[----:B------:R-:W3:Y:S04]  /*0360*/  LDG.E R20, desc[UR4][R20.64] ;  /* 0x0000000414147981 */ /* 0x000ee8000c1e1900 */
[----:B------:R-:W3:Y:S01]  /*0370*/  LDG.E R17, desc[UR4][R14.64+0xc] ;  /* 0x00000c040e117981 */ /* 0x000ee2000c1e1900 */
[----:B----4-:R-:W-:-:S03]  /*0380*/  FFMA R28, R26, R27, R28 ;  /* 0x0000001b1a1c7223 */ /* 0x010fc6000000001c */
[----:B------:R-:W2:Y:S01]  /*0390*/  LDG.E R27, desc[UR4][R14.64] ;  /* 0x000000040e1b7981 */ /* 0x000ea2000c1e1900 */
[----:B------:R-:W-:-:S03]  /*03a0*/  IMAD.WIDE R24, R5, 0x4, R22 ;  /* 0x0000000405187825 */ /* 0x000fc600078e0216 */
[----:B------:R-:W4:Y:S04]  /*03b0*/  LDG.E R26, desc[UR4][R22.64] ;  /* 0x00000004161a7981 */ /* 0x000f28000c1e1900 */
[----:B------:R-:W4:Y:S04]  /*03c0*/  LDG.E R21, desc[UR4][R14.64+0x8] ;  /* 0x000008040e157981 */ /* 0x000f28000c1e1900 */
[----:B------:R-:W4:Y:S01]  /*03d0*/  LDG.E R24, desc[UR4][R24.64] ;  /* 0x0000000418187981 */ /* 0x000f22000c1e1900 */
[----:B------:R-:W-:-:S04]  /*03e0*/  IADD3 R9, PT, PT, R9, 0x8, RZ ;  /* 0x0000000809097810 */ /* 0x000fc80007ffe0ff */
[----:B------:R-:W-:Y:S02]  /*03f0*/  ISETP.NE.AND P1, PT, R9, RZ, PT ;  /* 0x000000ff0900720c */ /* 0x000fe40003f25270 */
[----:B------:R-:W-:Y:S01]  /*0400*/  LEA R4, R5, R4, 0x3 ;  /* 0x0000000405047211 */ /* 0x000fe200078e18ff */
[----:B-----5:R-:W-:-:S04]  /*0410*/  FFMA R18, R29, R18, R28 ;  /* 0x000000121d127223 */ /* 0x020fc8000000001c */
[----:B--2---:R-:W-:-:S04]  /*0420*/  FFMA R16, R27, R16, R18 ;  /* 0x000000101b107223 */ /* 0x004fc80000000012 */
[----:B---3--:R-:W-:Y:S01]  /*0430*/  FFMA R16, R19, R20, R16 ;  /* 0x0000001413107223 */ /* 0x008fe20000000010 */
[----:B------:R-:W-:-:S03]  /*0440*/  IADD3 R18, P2, PT, R14, 0x20, RZ ;  /* 0x000000200e127810 */ /* 0x000fc60007f5e0ff */
[----:B----4-:R-:W-:Y:S01]  /*0450*/  FFMA R16, R21, R26, R16 ;  /* 0x0000001a15107223 */ /* 0x010fe20000000010 */
[----:B------:R-:W-:-:S03]  /*0460*/  IADD3.X R19, PT, PT, RZ, R15, RZ, P2, !PT ;  /* 0x0000000fff137210 */ /* 0x000fc600017fe4ff */
[----:B------:R-:W-:Y:S01]  /*0470*/  FFMA R20, R17, R24, R16 ;  /* 0x0000001811147223 */ /* 0x000fe20000000010 */
[----:B------:R-:W-:Y:S06]  /*0480*/  @P1 BRA `(.L_x_2) ;  /* 0xfffffffc00601947 */ /* 0x000fec000383ffff */
.L_x_1:
[----:B------:R-:W-:Y:S05]  /*0490*/  @!P0 BRA `(.L_x_0) ;  /* 0x0000000000bc8947 */ /* 0x000fea0003800000 */
[----:B------:R-:W-:Y:S02]  /*04a0*/  ISETP.GE.U32.AND P0, PT, R6, 0x4, PT ;  /* 0x000000040600780c */ /* 0x000fe40003f06070 */
[----:B------:R-:W-:-:S04]  /*04b0*/  LOP3.LUT R21, R0, 0x3, RZ, 0xc0, !PT ;  /* 0x0000000300157812 */ /* 0x000fc800078ec0ff */
[----:B------:R-:W-:-:S07]  /*04c0*/  ISETP.NE.AND P1, PT, R21, RZ, PT ;  /* 0x000000ff1500720c */ /* 0x000fce0003f25270 */
[----:B------:R-:W-:Y:S06]  /*04d0*/  @!P0 BRA `(.L_x_3) ;  /* 0x0000000000508947 */ /* 0x000fec0003800000 */
[-C--:B-----5:R-:W-:Y:S01]  /*04e0*/  IMAD R25, R5, R8.reuse, R2 ;  /* 0x0000000805197224 */ /* 0x0a0fe200078e0202 */
[----:B0-----:R-:W-:-:S03]  /*04f0*/  IADD3 R15, PT, PT, R7, R8, RZ ;  /* 0x00000008070f7210 */ /* 0x001fc60007ffe0ff */
[----:B------:R-:W-:-:S04]  /*0500*/  IMAD.WIDE R24, R25, 0x4, R12 ;  /* 0x0000000419187825 */ /* 0x000fc800078e020c */
[----:B------:R-:W-:-:S04]  /*0510*/  IMAD.WIDE R14, R15, 0x4, R10 ;  /* 0x000000040f0e7825 */ /* 0x000fc800078e020a */
[C---:B------:R-:W-:Y:S01]  /*0520*/  IMAD.WIDE R16, R5.reuse, 0x4, R24 ;  /* 0x0000000405107825 */ /* 0x040fe200078e0218 */
[----:B------:R-:W2:Y:S04]  /*0530*/  LDG.E R9, desc[UR4][R14.64] ;  /* 0x000000040e097981 */ /* 0x000ea8000c1e1900 */
[----:B------:R-:W2:Y:S01]  /*0540*/  LDG.E R24, desc[UR4][R24.64] ;  /* 0x0000000418187981 */ /* 0x000ea2000c1e1900 */
[----:B------:R-:W-:-:S03]  /*0550*/  IMAD.WIDE R18, R5, 0x4, R16 ;  /* 0x0000000405127825 */ /* 0x000fc600078e0210 */
[----:B------:R-:W3:Y:S04]  /*0560*/  LDG.E R16, desc[UR4][R16.64] ;  /* 0x0000000410107981 */ /* 0x000ee8000c1e1900 */
[----:B------:R-:W3:Y:S01]  /*0570*/  LDG.E R4, desc[UR4][R14.64+0x4] ;  /* 0x000004040e047981 */ /* 0x000ee2000c1e1900 */
[----:B------:R-:W-:-:S03]  /*0580*/  IMAD.WIDE R22, R5, 0x4, R18 ;  /* 0x0000000405167825 */ /* 0x000fc600078e0212 */
[----:B------:R-:W4:Y:S04]  /*0590*/  LDG.E R6, desc[UR4][R18.64] ;  /* 0x0000000412067981 */ /* 0x000f28000c1e1900 */
[----:B------:R-:W4:Y:S04]  /*05a0*/  LDG.E R27, desc[UR4][R14.64+0x8] ;  /* 0x000008040e1b7981 */ /* 0x000f28000c1e1900 */
[----:B------:R-:W4:Y:S04]  /*05b0*/  LDG.E R29, desc[UR4][R14.64+0xc] ;  /* 0x00000c040e1d7981 */ /* 0x000f28000c1e1900 */
[----:B------:R-:W4:Y:S01]  /*05c0*/  LDG.E R22, desc[UR4][R22.64] ;  /* 0x0000000416167981 */ /* 0x000f22000c1e1900 */
[----:B------:R-:W-:Y:S01]  /*05d0*/  IADD3 R8, PT, PT, R8, 0x4, RZ ;  /* 0x0000000408087810 */ /* 0x000fe20007ffe0ff */
[----:B--2---:R-:W-:-:S04]  /*05e0*/  FFMA R9, R9, R24, R20 ;  /* 0x0000001809097223 */ /* 0x004fc80000000014 */
[----:B---3--:R-:W-:-:S04]  /*05f0*/  FFMA R4, R4, R16, R9 ;  /* 0x0000001004047223 */ /* 0x008fc80000000009 */
[----:B----4-:R-:W-:-:S04]  /*0600*/  FFMA R4, R27, R6, R4 ;  /* 0x000000061b047223 */ /* 0x010fc80000000004 */
[----:B------:R-:W-:-:S07]  /*0610*/  FFMA R20, R29, R22, R4 ;  /* 0x000000161d147223 */ /* 0x000fce0000000004 */
.L_x_3:
[----:B------:R-:W-:Y:S05]  /*0620*/  @!P1 BRA `(.L_x_0) ;  /* 0x0000000000589947 */ /* 0x000fea0003800000 */
[----:B------:R-:W-:Y:S02]  /*0630*/  ISETP.NE.AND P0, PT, R21, 0x1, PT ;  /* 0x000000011500780c */ /* 0x000fe40003f05270 */
[----:B------:R-:W-:-:S04]  /*0640*/  LOP3.LUT R0, R0, 0x1, RZ, 0xc0, !PT ;  /* 0x0000000100007812 */ /* 0x000fc800078ec0ff */
[----:B------:R-:W-:-:S07]  /*0650*/  ISETP.NE.U32.AND P1, PT, R0, 0x1, PT ;  /* 0x000000010000780c */ /* 0x000fce0003f25070 */
[-C--:B-----5:R-:W-:Y:S01]  /*0660*/  @P0 IMAD R17, R5, R8.reuse, R2 ;  /* 0x0000000805110224 */ /* 0x0a0fe200078e0202 */
[----:B0-----:R-:W-:Y:S02]  /*0670*/  @P0 IADD3 R15, PT, PT, R7, R8, RZ ;  /* 0x00000008070f0210 */ /* 0x001fe40007ffe0ff */
[----:B------:R-:W-:Y:S01]  /*0680*/  @P0 IADD3 R8, PT, PT, R8, 0x2, RZ ;  /* 0x0000000208080810 */ /* 0x000fe20007ffe0ff */
[----:B------:R-:W-:-:S03]  /*0690*/  @P0 IMAD.WIDE R16, R17, 0x4, R12 ;  /* 0x0000000411100825 */ /* 0x000fc600078e020c */
[-C--:B------:R-:W-:Y:S01]  /*06a0*/  @!P1 IADD3 R9, PT, PT, R7, R8.reuse, RZ ;  /* 0x0000000807099210 */ /* 0x080fe20007ffe0ff */
[----:B------:R-:W-:Y:S01]  /*06b0*/  @P0 IMAD.WIDE R14, R15, 0x4, R10 ;  /* 0x000000040f0e0825 */ /* 0x000fe200078e020a */
[----:B------:R-:W2:Y:S03]  /*06c0*/  @P0 LDG.E R0, desc[UR4][R16.64] ;  /* 0x0000000410000981 */ /* 0x000ea6000c1e1900 */
[C---:B------:R-:W-:Y:S01]  /*06d0*/  @P0 IMAD.WIDE R6, R5.reuse, 0x4, R16 ;  /* 0x0000000405060825 */ /* 0x040fe200078e0210 */
[----:B------:R-:W2:Y:S03]  /*06e0*/  @P0 LDG.E R19, desc[UR4][R14.64] ;  /* 0x000000040e130981 */ /* 0x000ea6000c1e1900 */
[----:B------:R-:W-:Y:S01]  /*06f0*/  @!P1 IMAD R5, R5, R8, R2 ;  /* 0x0000000805059224 */ /* 0x000fe200078e0202 */
[----:B------:R-:W3:Y:S01]  /*0700*/  @P0 LDG.E R21, desc[UR4][R14.64+0x4] ;  /* 0x000004040e150981 */ /* 0x000ee2000c1e1900 */
[----:B------:R-:W-:-:S03]  /*0710*/  @!P1 IMAD.WIDE R10, R9, 0x4, R10 ;  /* 0x00000004090a9825 */ /* 0x000fc600078e020a */
[----:B------:R-:W3:Y:S01]  /*0720*/  @P0 LDG.E R6, desc[UR4][R6.64] ;  /* 0x0000000406060981 */ /* 0x000ee2000c1e1900 */
[----:B------:R-:W-:-:S03]  /*0730*/  @!P1 IMAD.WIDE R12, R5, 0x4, R12 ;  /* 0x00000004050c9825 */ /* 0x000fc600078e020c */
[----:B------:R-:W4:Y:S04]  /*0740*/  @!P1 LDG.E R11, desc[UR4][R10.64] ;  /* 0x000000040a0b9981 */ /* 0x000f28000c1e1900 */
[----:B------:R-:W4:Y:S01]  /*0750*/  @!P1 LDG.E R12, desc[UR4][R12.64] ;  /* 0x000000040c0c9981 */ /* 0x000f22000c1e1900 */
[----:B--2---:R-:W-:-:S04]  /*0760*/  @P0 FFMA R0, R19, R0, R20 ;  /* 0x0000000013000223 */ /* 0x004fc80000000014 */
[----:B---3--:R-:W-:-:S04]  /*0770*/  @P0 FFMA R20, R21, R6, R0 ;  /* 0x0000000615140223 */ /* 0x008fc80000000000 */
[----:B----4-:R-:W-:-:S07]  /*0780*/  @!P1 FFMA R20, R11, R12, R20 ;  /* 0x0000000c0b149223 */ /* 0x010fce0000000014 */
.L_x_0:
[----:B------:R-:W1:Y:S02]  /*0790*/  LDC.64 R6, c[0x0][0x390] ;  /* 0x0000e400ff067b82 */ /* 0x000e640000000a00 */
[----:B-1----:R-:W2:Y:S04]  /*07a0*/  LDG.E R0, desc[UR4][R6.64] ;  /* 0x0000000406007981 */ /* 0x002ea8000c1e1900 */
[----:B-----5:R-:W3:Y:S01]  /*07b0*/  LDG.E.64 R4, desc[UR4][R6.64+0x8] ;  /* 0x0000080406047981 */ /* 0x020ee2000c1e1b00 */
[----:B--2---:R-:W-:-:S04]  /*07c0*/  IMAD R3, R3, R0, R2 ;  /* 0x0000000003037224 */ /* 0x004fc800078e0202 */
[----:B---3--:R-:W-:-:S05]  /*07d0*/  IMAD.WIDE R4, R3, 0x4, R4 ;  /* 0x0000000403047825 */ /* 0x008fca00078e0204 */
[----:B------:R-:W-:Y:S01]  /*07e0*/  STG.E desc[UR4][R4.64], R20 ;  /* 0x0000001404007986 */ /* 0x000fe2000c101904 */
[----:B------:R-:W-:Y:S05]  /*07f0*/  EXIT ;  /* 0x000000000000794d */ /* 0x000fea0003800000 */
.L_x_4:
[----:B------:R-:W-:-:S00]  /*0800*/  BRA `(.L_x_4) ;  /* 0xfffffffc00fc7947 */ /* 0x000fc0000383ffff */
[----:B------:R-:W-:-:S00]  /*0810*/  NOP ;  /* 0x0000000000007918 */ /* 0x000fc00000000000 */
        /* <DEDUP_REMOVED lines=14> */
.L_x_5:


//--------------------- .nv.shared.reserved.0     --------------------------
	.section	.nv.shared.reserved.0,"aw",@nobits
	.weak		__nv_reservedSMEM_offset_0_alias
	.size		__nv_reservedSMEM_offset_0_alias, 0, 64
	.other		__nv_reservedSMEM_offset_0_alias,@"STO_CUDA_RESERVED_SHARED STV_DEFAULT"
__nv_reservedSMEM_offset_0_alias:
	.zero		0
	.zero		64


//--------------------- .nv.constant0._Z12matMulKernelIfEvP3MatIT_ES3_S3_ --------------------------
	.section	.nv.constant0._Z12matMulKernelIfEvP3MatIT_ES3_S3_,"a",@progbits
	.sectionflags	@""
	.align	4
.nv.constant0._Z12matMulKernelIfEvP3MatIT_ES3_S3_:
	.zero		920


//--------------------- SYMBOLS --------------------------

	.type		.nv.reservedSmem.offset0,@object
	.size		.nv.reservedSmem.offset0,0x4
